	.version 1.4
	.target sm_10, map_f64_to_f32
	// compiled with C:\Program Files\NVIDIA GPU Computing Toolkit\CUDA\v4.2\\bin/../open64/lib//be.exe
	// nvopencc 4.1 built on 2012-04-07

	//-----------------------------------------------------------
	// Compiling C:/Users/zhaozj/AppData/Local/Temp/tmpxft_000010a0_00000000-11_visual_hull_test.cpp3.i (C:/Users/zhaozj/AppData/Local/Temp/ccBI#.a05344)
	//-----------------------------------------------------------

	//-----------------------------------------------------------
	// Options:
	//-----------------------------------------------------------
	//  Target:ptx, ISA:sm_10, Endian:little, Pointer Size:64
	//  -O3	(Optimization level)
	//  -g0	(Debug level)
	//  -m2	(Report advisories)
	//-----------------------------------------------------------

	.file	1	"C:/Users/zhaozj/AppData/Local/Temp/tmpxft_000010a0_00000000-10_visual_hull_test.cudafe2.gpu"
	.file	2	"d:\program files (x86)\microsoft visual studio 10.0\vc\include\codeanalysis\sourceannotations.h"
	.file	3	"C:\Program Files\NVIDIA GPU Computing Toolkit\CUDA\v4.2\bin/../include\crt/device_runtime.h"
	.file	4	"C:\Program Files\NVIDIA GPU Computing Toolkit\CUDA\v4.2\bin/../include\host_defines.h"
	.file	5	"C:\Program Files\NVIDIA GPU Computing Toolkit\CUDA\v4.2\bin/../include\builtin_types.h"
	.file	6	"c:\program files\nvidia gpu computing toolkit\cuda\v4.2\include\device_types.h"
	.file	7	"c:\program files\nvidia gpu computing toolkit\cuda\v4.2\include\host_defines.h"
	.file	8	"c:\program files\nvidia gpu computing toolkit\cuda\v4.2\include\driver_types.h"
	.file	9	"c:\program files\nvidia gpu computing toolkit\cuda\v4.2\include\surface_types.h"
	.file	10	"c:\program files\nvidia gpu computing toolkit\cuda\v4.2\include\texture_types.h"
	.file	11	"c:\program files\nvidia gpu computing toolkit\cuda\v4.2\include\vector_types.h"
	.file	12	"c:\program files\nvidia gpu computing toolkit\cuda\v4.2\include\builtin_types.h"
	.file	13	"C:\Program Files\NVIDIA GPU Computing Toolkit\CUDA\v4.2\bin/../include\device_launch_parameters.h"
	.file	14	"c:\program files\nvidia gpu computing toolkit\cuda\v4.2\include\crt\storage_class.h"
	.file	15	"visual_hull_test.cu"
	.file	16	"C:\Program Files\NVIDIA GPU Computing Toolkit\CUDA\v4.2\bin/../include\common_functions.h"
	.file	17	"c:\program files\nvidia gpu computing toolkit\cuda\v4.2\include\math_functions.h"
	.file	18	"c:\program files\nvidia gpu computing toolkit\cuda\v4.2\include\math_constants.h"
	.file	19	"c:\program files\nvidia gpu computing toolkit\cuda\v4.2\include\device_functions.h"
	.file	20	"c:\program files\nvidia gpu computing toolkit\cuda\v4.2\include\sm_11_atomic_functions.h"
	.file	21	"c:\program files\nvidia gpu computing toolkit\cuda\v4.2\include\sm_12_atomic_functions.h"
	.file	22	"c:\program files\nvidia gpu computing toolkit\cuda\v4.2\include\sm_13_double_functions.h"
	.file	23	"c:\program files\nvidia gpu computing toolkit\cuda\v4.2\include\sm_20_atomic_functions.h"
	.file	24	"c:\program files\nvidia gpu computing toolkit\cuda\v4.2\include\sm_20_intrinsics.h"
	.file	25	"c:\program files\nvidia gpu computing toolkit\cuda\v4.2\include\sm_30_intrinsics.h"
	.file	26	"c:\program files\nvidia gpu computing toolkit\cuda\v4.2\include\surface_functions.h"
	.file	27	"c:\program files\nvidia gpu computing toolkit\cuda\v4.2\include\texture_fetch_functions.h"
	.file	28	"c:\program files\nvidia gpu computing toolkit\cuda\v4.2\include\math_functions_dbl_ptx1.h"


	.entry _Z7mappingPdPKdS1_S1_S1_S1_S1_S1_S1_S1_S1_S1_S1_PKiS3_ (
		.param .u64 __cudaparm__Z7mappingPdPKdS1_S1_S1_S1_S1_S1_S1_S1_S1_S1_S1_PKiS3__point_cloud,
		.param .u64 __cudaparm__Z7mappingPdPKdS1_S1_S1_S1_S1_S1_S1_S1_S1_S1_S1_PKiS3__img1,
		.param .u64 __cudaparm__Z7mappingPdPKdS1_S1_S1_S1_S1_S1_S1_S1_S1_S1_S1_PKiS3__img2,
		.param .u64 __cudaparm__Z7mappingPdPKdS1_S1_S1_S1_S1_S1_S1_S1_S1_S1_S1_PKiS3__img3,
		.param .u64 __cudaparm__Z7mappingPdPKdS1_S1_S1_S1_S1_S1_S1_S1_S1_S1_S1_PKiS3__img4,
		.param .u64 __cudaparm__Z7mappingPdPKdS1_S1_S1_S1_S1_S1_S1_S1_S1_S1_S1_PKiS3__T,
		.param .u64 __cudaparm__Z7mappingPdPKdS1_S1_S1_S1_S1_S1_S1_S1_S1_S1_S1_PKiS3__P1,
		.param .u64 __cudaparm__Z7mappingPdPKdS1_S1_S1_S1_S1_S1_S1_S1_S1_S1_S1_PKiS3__P2,
		.param .u64 __cudaparm__Z7mappingPdPKdS1_S1_S1_S1_S1_S1_S1_S1_S1_S1_S1_PKiS3__P3,
		.param .u64 __cudaparm__Z7mappingPdPKdS1_S1_S1_S1_S1_S1_S1_S1_S1_S1_S1_PKiS3__P4,
		.param .u64 __cudaparm__Z7mappingPdPKdS1_S1_S1_S1_S1_S1_S1_S1_S1_S1_S1_PKiS3__ratiox,
		.param .u64 __cudaparm__Z7mappingPdPKdS1_S1_S1_S1_S1_S1_S1_S1_S1_S1_S1_PKiS3__ratioy,
		.param .u64 __cudaparm__Z7mappingPdPKdS1_S1_S1_S1_S1_S1_S1_S1_S1_S1_S1_PKiS3__ratioz,
		.param .u64 __cudaparm__Z7mappingPdPKdS1_S1_S1_S1_S1_S1_S1_S1_S1_S1_S1_PKiS3__img_width,
		.param .u64 __cudaparm__Z7mappingPdPKdS1_S1_S1_S1_S1_S1_S1_S1_S1_S1_S1_PKiS3__img_height)
	{
	.reg .u16 %rh<8>;
	.reg .u32 %r<61>;
	.reg .u64 %rd<32>;
	.reg .f32 %f<30>;
	.reg .f64 %fd<145>;
	.reg .pred %p<27>;
	.loc	15	8	0
$LDWbegin__Z7mappingPdPKdS1_S1_S1_S1_S1_S1_S1_S1_S1_S1_S1_PKiS3_:
	.loc	15	19	0
	mov.u16 	%rh1, %ntid.x;
	mov.u16 	%rh2, %ctaid.x;
	mul.wide.u16 	%r1, %rh2, %rh1;
	cvt.u32.u16 	%r2, %tid.x;
	add.u32 	%r3, %r2, %r1;
	cvt.rn.f64.s32 	%fd1, %r3;
	ld.param.u64 	%rd1, [__cudaparm__Z7mappingPdPKdS1_S1_S1_S1_S1_S1_S1_S1_S1_S1_S1_PKiS3__ratiox];
	ld.global.f64 	%fd2, [%rd1+0];
	mul.f64 	%fd3, %fd1, %fd2;
	.loc	15	20	0
	mov.u16 	%rh3, %ntid.y;
	mov.u16 	%rh4, %ctaid.y;
	mul.wide.u16 	%r4, %rh4, %rh3;
	cvt.u32.u16 	%r5, %tid.y;
	add.u32 	%r6, %r5, %r4;
	cvt.rn.f64.s32 	%fd4, %r6;
	ld.param.u64 	%rd2, [__cudaparm__Z7mappingPdPKdS1_S1_S1_S1_S1_S1_S1_S1_S1_S1_S1_PKiS3__ratioy];
	ld.global.f64 	%fd5, [%rd2+0];
	mul.f64 	%fd6, %fd4, %fd5;
	.loc	15	21	0
	cvt.s32.u16 	%r7, %tid.z;
	cvt.rn.f64.s32 	%fd7, %r7;
	ld.param.u64 	%rd3, [__cudaparm__Z7mappingPdPKdS1_S1_S1_S1_S1_S1_S1_S1_S1_S1_S1_PKiS3__ratioz];
	ld.global.f64 	%fd8, [%rd3+0];
	mul.f64 	%fd9, %fd7, %fd8;
	.loc	15	25	0
	ld.param.u64 	%rd4, [__cudaparm__Z7mappingPdPKdS1_S1_S1_S1_S1_S1_S1_S1_S1_S1_S1_PKiS3__T];
	ld.global.f64 	%fd10, [%rd4+96];
	ld.global.f64 	%fd11, [%rd4+32];
	mul.f64 	%fd12, %fd11, %fd6;
	ld.global.f64 	%fd13, [%rd4+0];
	mad.rn.f64 	%fd14, %fd13, %fd3, %fd12;
	ld.global.f64 	%fd15, [%rd4+64];
	mad.rn.f64 	%fd16, %fd15, %fd9, %fd14;
	add.f64 	%fd17, %fd10, %fd16;
	.loc	15	26	0
	ld.global.f64 	%fd18, [%rd4+104];
	ld.global.f64 	%fd19, [%rd4+40];
	mul.f64 	%fd20, %fd19, %fd6;
	ld.global.f64 	%fd21, [%rd4+8];
	mad.rn.f64 	%fd22, %fd21, %fd3, %fd20;
	ld.global.f64 	%fd23, [%rd4+72];
	mad.rn.f64 	%fd24, %fd23, %fd9, %fd22;
	add.f64 	%fd25, %fd18, %fd24;
	.loc	15	31	0
	ld.param.u64 	%rd5, [__cudaparm__Z7mappingPdPKdS1_S1_S1_S1_S1_S1_S1_S1_S1_S1_S1_PKiS3__P1];
	ld.global.f64 	%fd26, [%rd5+72];
	ld.global.f64 	%fd27, [%rd5+24];
	mul.f64 	%fd28, %fd27, %fd25;
	ld.global.f64 	%fd29, [%rd5+0];
	mad.rn.f64 	%fd30, %fd29, %fd17, %fd28;
	ld.global.f64 	%fd31, [%rd5+48];
	mad.rn.f64 	%fd32, %fd31, %fd9, %fd30;
	add.f64 	%fd33, %fd26, %fd32;
	.loc	15	32	0
	ld.global.f64 	%fd34, [%rd5+80];
	ld.global.f64 	%fd35, [%rd5+32];
	mul.f64 	%fd36, %fd35, %fd25;
	ld.global.f64 	%fd37, [%rd5+8];
	mad.rn.f64 	%fd38, %fd37, %fd17, %fd36;
	ld.global.f64 	%fd39, [%rd5+56];
	mad.rn.f64 	%fd40, %fd39, %fd9, %fd38;
	add.f64 	%fd41, %fd34, %fd40;
	.loc	15	33	0
	ld.global.f64 	%fd42, [%rd5+88];
	ld.global.f64 	%fd43, [%rd5+40];
	mul.f64 	%fd44, %fd43, %fd25;
	ld.global.f64 	%fd45, [%rd5+16];
	mad.rn.f64 	%fd46, %fd45, %fd17, %fd44;
	ld.global.f64 	%fd47, [%rd5+64];
	mad.rn.f64 	%fd48, %fd47, %fd9, %fd46;
	add.f64 	%fd49, %fd42, %fd48;
	.loc	15	37	0
	ld.param.u64 	%rd6, [__cudaparm__Z7mappingPdPKdS1_S1_S1_S1_S1_S1_S1_S1_S1_S1_S1_PKiS3__P2];
	ld.global.f64 	%fd50, [%rd6+72];
	ld.global.f64 	%fd51, [%rd6+24];
	mul.f64 	%fd52, %fd51, %fd25;
	ld.global.f64 	%fd53, [%rd6+0];
	mad.rn.f64 	%fd54, %fd53, %fd17, %fd52;
	ld.global.f64 	%fd55, [%rd6+48];
	mad.rn.f64 	%fd56, %fd55, %fd9, %fd54;
	add.f64 	%fd57, %fd50, %fd56;
	.loc	15	38	0
	ld.global.f64 	%fd58, [%rd6+80];
	ld.global.f64 	%fd59, [%rd6+32];
	mul.f64 	%fd60, %fd59, %fd25;
	ld.global.f64 	%fd61, [%rd6+8];
	mad.rn.f64 	%fd62, %fd61, %fd17, %fd60;
	ld.global.f64 	%fd63, [%rd6+56];
	mad.rn.f64 	%fd64, %fd63, %fd9, %fd62;
	add.f64 	%fd65, %fd58, %fd64;
	.loc	15	39	0
	ld.global.f64 	%fd66, [%rd6+88];
	ld.global.f64 	%fd67, [%rd6+40];
	mul.f64 	%fd68, %fd67, %fd25;
	ld.global.f64 	%fd69, [%rd6+16];
	mad.rn.f64 	%fd70, %fd69, %fd17, %fd68;
	ld.global.f64 	%fd71, [%rd6+64];
	mad.rn.f64 	%fd72, %fd71, %fd9, %fd70;
	add.f64 	%fd73, %fd66, %fd72;
	.loc	15	43	0
	ld.param.u64 	%rd7, [__cudaparm__Z7mappingPdPKdS1_S1_S1_S1_S1_S1_S1_S1_S1_S1_S1_PKiS3__P3];
	ld.global.f64 	%fd74, [%rd7+72];
	ld.global.f64 	%fd75, [%rd7+24];
	mul.f64 	%fd76, %fd75, %fd25;
	ld.global.f64 	%fd77, [%rd7+0];
	mad.rn.f64 	%fd78, %fd77, %fd17, %fd76;
	ld.global.f64 	%fd79, [%rd7+48];
	mad.rn.f64 	%fd80, %fd79, %fd9, %fd78;
	add.f64 	%fd81, %fd74, %fd80;
	.loc	15	44	0
	ld.global.f64 	%fd82, [%rd7+80];
	ld.global.f64 	%fd83, [%rd7+32];
	mul.f64 	%fd84, %fd83, %fd25;
	ld.global.f64 	%fd85, [%rd7+8];
	mad.rn.f64 	%fd86, %fd85, %fd17, %fd84;
	ld.global.f64 	%fd87, [%rd7+56];
	mad.rn.f64 	%fd88, %fd87, %fd9, %fd86;
	add.f64 	%fd89, %fd82, %fd88;
	.loc	15	45	0
	ld.global.f64 	%fd90, [%rd7+88];
	ld.global.f64 	%fd91, [%rd7+40];
	mul.f64 	%fd92, %fd91, %fd25;
	ld.global.f64 	%fd93, [%rd7+16];
	mad.rn.f64 	%fd94, %fd93, %fd17, %fd92;
	ld.global.f64 	%fd95, [%rd7+64];
	mad.rn.f64 	%fd96, %fd95, %fd9, %fd94;
	add.f64 	%fd97, %fd90, %fd96;
	.loc	15	49	0
	ld.param.u64 	%rd8, [__cudaparm__Z7mappingPdPKdS1_S1_S1_S1_S1_S1_S1_S1_S1_S1_S1_PKiS3__P4];
	ld.global.f64 	%fd98, [%rd8+72];
	ld.global.f64 	%fd99, [%rd8+24];
	mul.f64 	%fd100, %fd99, %fd25;
	ld.global.f64 	%fd101, [%rd8+0];
	mad.rn.f64 	%fd102, %fd101, %fd17, %fd100;
	ld.global.f64 	%fd103, [%rd8+48];
	mad.rn.f64 	%fd104, %fd103, %fd9, %fd102;
	add.f64 	%fd105, %fd98, %fd104;
	.loc	15	50	0
	ld.global.f64 	%fd106, [%rd8+80];
	ld.global.f64 	%fd107, [%rd8+32];
	mul.f64 	%fd108, %fd107, %fd25;
	ld.global.f64 	%fd109, [%rd8+8];
	mad.rn.f64 	%fd110, %fd109, %fd17, %fd108;
	ld.global.f64 	%fd111, [%rd8+56];
	mad.rn.f64 	%fd112, %fd111, %fd9, %fd110;
	add.f64 	%fd113, %fd106, %fd112;
	.loc	15	51	0
	ld.global.f64 	%fd114, [%rd8+88];
	ld.global.f64 	%fd115, [%rd8+40];
	mul.f64 	%fd116, %fd115, %fd25;
	ld.global.f64 	%fd117, [%rd8+16];
	mad.rn.f64 	%fd118, %fd117, %fd17, %fd116;
	ld.global.f64 	%fd119, [%rd8+64];
	mad.rn.f64 	%fd120, %fd119, %fd9, %fd118;
	add.f64 	%fd121, %fd114, %fd120;
	.loc	15	65	0
	ld.param.u64 	%rd9, [__cudaparm__Z7mappingPdPKdS1_S1_S1_S1_S1_S1_S1_S1_S1_S1_S1_PKiS3__img_width];
	ld.global.s32 	%r8, [%rd9+0];
	.loc	15	66	0
	ld.param.u64 	%rd10, [__cudaparm__Z7mappingPdPKdS1_S1_S1_S1_S1_S1_S1_S1_S1_S1_S1_PKiS3__img_height];
	ld.global.s32 	%r9, [%rd10+0];
	.loc	15	68	0
	mov.s32 	%r10, %r11;
	mov.s32 	%r12, %r11;
	mov.s32 	%r13, %r12;
	mov.s32 	%r14, %r11;
	mov.s32 	%r15, %r14;
	mov.s32 	%r16, %r11;
	mov.s32 	%r17, %r16;
	mov.s32 	%r18, 0;
	mov.s32 	%r19, %r18;
	.loc	15	8	0
	cvt.rn.f32.f64 	%f1, %fd33;
	cvt.rn.f32.f64 	%f2, %fd49;
	div.full.f32 	%f3, %f1, %f2;
	cvt.f64.f32 	%fd122, %f3;
	cvt.rzi.s32.f64 	%r20, %fd122;
	mov.u32 	%r21, 0;
	setp.le.s32 	%p1, %r20, %r21;
	@%p1 bra 	$Lt_0_18434;
	setp.ge.s32 	%p2, %r20, %r8;
	@%p2 bra 	$Lt_0_18434;
	cvt.rn.f32.f64 	%f4, %fd41;
	div.full.f32 	%f5, %f4, %f2;
	cvt.f64.f32 	%fd123, %f5;
	cvt.rzi.s32.f64 	%r22, %fd123;
	mov.u32 	%r23, 0;
	setp.le.s32 	%p3, %r22, %r23;
	@%p3 bra 	$Lt_0_18434;
	setp.ge.s32 	%p4, %r22, %r9;
	@%p4 bra 	$Lt_0_18434;
	.loc	15	72	0
	mov.s32 	%r18, 1;
	mov.s32 	%r19, %r18;
$Lt_0_18434:
$L_0_11266:
	.loc	15	74	0
	cvt.rn.f32.f64 	%f6, %fd57;
	cvt.rn.f32.f64 	%f7, %fd73;
	div.full.f32 	%f8, %f6, %f7;
	cvt.f64.f32 	%fd124, %f8;
	cvt.rzi.s32.f64 	%r24, %fd124;
	mov.u32 	%r25, 0;
	setp.le.s32 	%p5, %r24, %r25;
	@%p5 bra 	$Lt_0_19458;
	setp.ge.s32 	%p6, %r24, %r8;
	@%p6 bra 	$Lt_0_19458;
	cvt.rn.f32.f64 	%f9, %fd65;
	div.full.f32 	%f10, %f9, %f7;
	cvt.f64.f32 	%fd125, %f10;
	cvt.rzi.s32.f64 	%r26, %fd125;
	mov.u32 	%r27, 0;
	setp.le.s32 	%p7, %r26, %r27;
	@%p7 bra 	$Lt_0_19458;
	setp.ge.s32 	%p8, %r26, %r9;
	@%p8 bra 	$Lt_0_19458;
	.loc	15	75	0
	mov.s32 	%r12, 1;
	mov.s32 	%r13, %r12;
$Lt_0_19458:
$L_0_12290:
	.loc	15	77	0
	cvt.rn.f32.f64 	%f11, %fd81;
	cvt.rn.f32.f64 	%f12, %fd97;
	div.full.f32 	%f13, %f11, %f12;
	cvt.f64.f32 	%fd126, %f13;
	cvt.rzi.s32.f64 	%r28, %fd126;
	mov.u32 	%r29, 0;
	setp.le.s32 	%p9, %r28, %r29;
	@%p9 bra 	$Lt_0_20482;
	setp.ge.s32 	%p10, %r28, %r8;
	@%p10 bra 	$Lt_0_20482;
	cvt.rn.f32.f64 	%f14, %fd89;
	div.full.f32 	%f15, %f14, %f12;
	cvt.f64.f32 	%fd127, %f15;
	cvt.rzi.s32.f64 	%r30, %fd127;
	mov.u32 	%r31, 0;
	setp.le.s32 	%p11, %r30, %r31;
	@%p11 bra 	$Lt_0_20482;
	setp.ge.s32 	%p12, %r30, %r9;
	@%p12 bra 	$Lt_0_20482;
	.loc	15	78	0
	mov.s32 	%r14, 1;
	mov.s32 	%r15, %r14;
$Lt_0_20482:
$L_0_13314:
	.loc	15	80	0
	cvt.rn.f32.f64 	%f16, %fd105;
	cvt.rn.f32.f64 	%f17, %fd121;
	div.full.f32 	%f18, %f16, %f17;
	cvt.f64.f32 	%fd128, %f18;
	cvt.rzi.s32.f64 	%r32, %fd128;
	mov.u32 	%r33, 0;
	setp.le.s32 	%p13, %r32, %r33;
	@%p13 bra 	$Lt_0_21506;
	setp.ge.s32 	%p14, %r32, %r8;
	@%p14 bra 	$Lt_0_21506;
	cvt.rn.f32.f64 	%f19, %fd113;
	div.full.f32 	%f20, %f19, %f17;
	cvt.f64.f32 	%fd129, %f20;
	cvt.rzi.s32.f64 	%r34, %fd129;
	mov.u32 	%r35, 0;
	setp.le.s32 	%p15, %r34, %r35;
	@%p15 bra 	$Lt_0_21506;
	setp.ge.s32 	%p16, %r34, %r9;
	@%p16 bra 	$Lt_0_21506;
	.loc	15	81	0
	mov.s32 	%r16, 1;
	mov.s32 	%r17, %r16;
$Lt_0_21506:
$L_0_14338:
	.loc	15	83	0
	mov.u32 	%r36, 1;
	setp.ne.s32 	%p17, %r18, %r36;
	@%p17 bra 	$Lt_0_22018;
	ld.param.u64 	%rd11, [__cudaparm__Z7mappingPdPKdS1_S1_S1_S1_S1_S1_S1_S1_S1_S1_S1_PKiS3__img1];
	cvt.rn.f32.f64 	%f21, %fd41;
	div.full.f32 	%f22, %f21, %f2;
	cvt.f64.f32 	%fd130, %f22;
	cvt.rzi.s32.f64 	%r37, %fd130;
	mul.lo.s32 	%r38, %r20, %r9;
	add.s32 	%r39, %r37, %r38;
	cvt.s64.s32 	%rd12, %r39;
	mul.wide.s32 	%rd13, %r39, 8;
	add.u64 	%rd14, %rd11, %rd13;
	ld.global.f64 	%fd131, [%rd14+0];
	mov.f64 	%fd132, 0d0000000000000000;	// 0
	setp.neu.f64 	%p18, %fd131, %fd132;
	@!%p18 bra 	$Lt_0_22274;
	mov.s32 	%r40, 1;
	bra.uni 	$L_0_15362;
$Lt_0_22018:
	mov.s32 	%r40, 0;
	bra.uni 	$L_0_15362;
$Lt_0_22274:
	mov.s32 	%r40, 0;
$L_0_15362:
	.loc	15	88	0
	mov.u32 	%r41, 1;
	setp.ne.s32 	%p19, %r12, %r41;
	@%p19 bra 	$Lt_0_22530;
	ld.param.u64 	%rd15, [__cudaparm__Z7mappingPdPKdS1_S1_S1_S1_S1_S1_S1_S1_S1_S1_S1_PKiS3__img2];
	cvt.rn.f32.f64 	%f23, %fd65;
	div.full.f32 	%f24, %f23, %f7;
	cvt.f64.f32 	%fd133, %f24;
	cvt.rzi.s32.f64 	%r42, %fd133;
	mul.lo.s32 	%r43, %r24, %r9;
	add.s32 	%r44, %r42, %r43;
	cvt.s64.s32 	%rd16, %r44;
	mul.wide.s32 	%rd17, %r44, 8;
	add.u64 	%rd18, %rd15, %rd17;
	ld.global.f64 	%fd134, [%rd18+0];
	mov.f64 	%fd135, 0d0000000000000000;	// 0
	setp.neu.f64 	%p20, %fd134, %fd135;
	@!%p20 bra 	$Lt_0_22530;
	.loc	15	89	0
	add.s32 	%r40, %r40, 1;
$Lt_0_22530:
$L_0_15874:
	.loc	15	91	0
	mov.u32 	%r45, 1;
	setp.ne.s32 	%p21, %r14, %r45;
	@%p21 bra 	$Lt_0_23042;
	ld.param.u64 	%rd19, [__cudaparm__Z7mappingPdPKdS1_S1_S1_S1_S1_S1_S1_S1_S1_S1_S1_PKiS3__img3];
	cvt.rn.f32.f64 	%f25, %fd89;
	div.full.f32 	%f26, %f25, %f12;
	cvt.f64.f32 	%fd136, %f26;
	cvt.rzi.s32.f64 	%r46, %fd136;
	mul.lo.s32 	%r47, %r28, %r9;
	add.s32 	%r48, %r46, %r47;
	cvt.s64.s32 	%rd20, %r48;
	mul.wide.s32 	%rd21, %r48, 8;
	add.u64 	%rd22, %rd19, %rd21;
	ld.global.f64 	%fd137, [%rd22+0];
	mov.f64 	%fd138, 0d0000000000000000;	// 0
	setp.neu.f64 	%p22, %fd137, %fd138;
	@!%p22 bra 	$Lt_0_23042;
	.loc	15	92	0
	add.s32 	%r40, %r40, 1;
$Lt_0_23042:
$L_0_16386:
	.loc	15	94	0
	mov.u32 	%r49, 1;
	setp.ne.s32 	%p23, %r16, %r49;
	@%p23 bra 	$Lt_0_23554;
	ld.param.u64 	%rd23, [__cudaparm__Z7mappingPdPKdS1_S1_S1_S1_S1_S1_S1_S1_S1_S1_S1_PKiS3__img4];
	cvt.rn.f32.f64 	%f27, %fd113;
	div.full.f32 	%f28, %f27, %f17;
	cvt.f64.f32 	%fd139, %f28;
	cvt.rzi.s32.f64 	%r50, %fd139;
	mul.lo.s32 	%r51, %r32, %r9;
	add.s32 	%r52, %r50, %r51;
	cvt.s64.s32 	%rd24, %r52;
	mul.wide.s32 	%rd25, %r52, 8;
	add.u64 	%rd26, %rd23, %rd25;
	ld.global.f64 	%fd140, [%rd26+0];
	mov.f64 	%fd141, 0d0000000000000000;	// 0
	setp.neu.f64 	%p24, %fd140, %fd141;
	@!%p24 bra 	$Lt_0_23554;
	.loc	15	95	0
	add.s32 	%r40, %r40, 1;
$Lt_0_23554:
$L_0_16898:
	.loc	15	97	0
	mov.u16 	%rh5, %nctaid.x;
	mul.wide.u16 	%r53, %rh5, %rh1;
	mov.u16 	%rh6, %nctaid.y;
	mul.wide.u16 	%r54, %rh6, %rh3;
	mul.lo.s32 	%r55, %r7, %r53;
	add.s32 	%r56, %r55, %r3;
	ld.param.u64 	%rd27, [__cudaparm__Z7mappingPdPKdS1_S1_S1_S1_S1_S1_S1_S1_S1_S1_S1_PKiS3__point_cloud];
	mul.lo.s32 	%r57, %r56, %r54;
	add.s32 	%r58, %r6, %r57;
	cvt.s64.s32 	%rd28, %r58;
	mul.wide.s32 	%rd29, %r58, 8;
	add.u64 	%rd30, %rd27, %rd29;
	mov.f64 	%fd142, 0d0000000000000000;	// 0
	st.global.f64 	[%rd30+0], %fd142;
	mov.u32 	%r59, 2;
	setp.le.s32 	%p25, %r40, %r59;
	@%p25 bra 	$Lt_0_17410;
	.loc	15	100	0
	mov.f64 	%fd143, 0d3ff0000000000000;	// 1
	st.global.f64 	[%rd30+0], %fd143;
$Lt_0_17410:
	.loc	15	102	0
	exit;
$LDWend__Z7mappingPdPKdS1_S1_S1_S1_S1_S1_S1_S1_S1_S1_S1_PKiS3_:
	} // _Z7mappingPdPKdS1_S1_S1_S1_S1_S1_S1_S1_S1_S1_S1_PKiS3_



// ===== COMPILED SASS (sm_100) =====

	.target	sm_100

	.elftype	@"ET_EXEC"


//--------------------- .note.nv.tkinfo           --------------------------
	.section	.note.nv.tkinfo,"",@"SHT_NOTE"
	.sectionflags	@"SHF_NOTE_NV_TKINFO"
	.tkinfo
        /*0018*/ 	.word	0x00000002
        /*0030*/ 	.string	""
        /*0030*/ 	.string	"ptxas"
        /*0030*/ 	.string	"Cuda compilation tools, release 13.0, V13.0.88"
        /*0030*/ 	.string	"Build cuda_13.0.r13.0/compiler.36424714_0"
        /*0030*/ 	.string	"-arch sm_100 "



//--------------------- .note.nv.cuinfo           --------------------------
	.section	.note.nv.cuinfo,"",@"SHT_NOTE"
	.sectionflags	@"SHF_NOTE_NV_CUINFO"
        /*0018*/ 	.short	0x0002
        /*001a*/ 	.short	0x000a
        /*001c*/ 	.short	0x0082
	.zero		2


//--------------------- .nv.info                  --------------------------
	.section	.nv.info,"",@"SHT_CUDA_INFO"
	.align	4


	//----- nvinfo : EIATTR_REGCOUNT
	.align		4
        /*0000*/ 	.byte	0x04, 0x2f
        /*0002*/ 	.short	(.L_1 - .L_0)
	.align		4
.L_0:
        /*0004*/ 	.word	index@(_Z7mappingPdPKdS1_S1_S1_S1_S1_S1_S1_S1_S1_S1_S1_PKiS3_)
        /*0008*/ 	.word	0x00000028


	//----- nvinfo : EIATTR_FRAME_SIZE
	.align		4
.L_1:
        /*000c*/ 	.byte	0x04, 0x11
        /*000e*/ 	.short	(.L_3 - .L_2)
	.align		4
.L_2:
        /*0010*/ 	.word	index@(_Z7mappingPdPKdS1_S1_S1_S1_S1_S1_S1_S1_S1_S1_S1_PKiS3_)
        /*0014*/ 	.word	0x00000000


	//----- nvinfo : EIATTR_MIN_STACK_SIZE
	.align		4
.L_3:
        /*0018*/ 	.byte	0x04, 0x12
        /*001a*/ 	.short	(.L_5 - .L_4)
	.align		4
.L_4:
        /*001c*/ 	.word	index@(_Z7mappingPdPKdS1_S1_S1_S1_S1_S1_S1_S1_S1_S1_S1_PKiS3_)
        /*0020*/ 	.word	0x00000000
.L_5:


//--------------------- .nv.compat                --------------------------
	.section	.nv.compat,"",@"SHT_CUDA_COMPAT_INFO"
	.align	4
        /*0000*/ 	.byte	0x02, 0x09, 0x00, 0x00, 0x02, 0x02, 0x01, 0x00, 0x02, 0x05, 0x05, 0x00, 0x03, 0x07, 0x01, 0x01
        /*0010*/ 	.byte	0x02, 0x03, 0x00, 0x00, 0x02, 0x06, 0x01, 0x00, 0x04, 0x0b, 0x08, 0x00, 0x01, 0x00, 0x00, 0x00
        /*0020*/ 	.byte	0x00, 0x00, 0x00, 0x00


//--------------------- .nv.info._Z7mappingPdPKdS1_S1_S1_S1_S1_S1_S1_S1_S1_S1_S1_PKiS3_ --------------------------
	.section	.nv.info._Z7mappingPdPKdS1_S1_S1_S1_S1_S1_S1_S1_S1_S1_S1_PKiS3_,"",@"SHT_CUDA_INFO"
	.sectionflags	@""
	.align	4


	//----- nvinfo : EIATTR_CUDA_API_VERSION
	.align		4
        /*0000*/ 	.byte	0x04, 0x37
        /*0002*/ 	.short	(.L_7 - .L_6)
.L_6:
        /*0004*/ 	.word	0x00000082


	//----- nvinfo : EIATTR_KPARAM_INFO
	.align		4
.L_7:
        /*0008*/ 	.byte	0x04, 0x17
        /*000a*/ 	.short	(.L_9 - .L_8)
.L_8:
        /*000c*/ 	.word	0x00000000
        /*0010*/ 	.short	0x000e
        /*0012*/ 	.short	0x0070
        /*0014*/ 	.byte	0x00, 0xf0, 0x21, 0x00


	//----- nvinfo : EIATTR_KPARAM_INFO
	.align		4
.L_9:
        /*0018*/ 	.byte	0x04, 0x17
        /*001a*/ 	.short	(.L_11 - .L_10)
.L_10:
        /*001c*/ 	.word	0x00000000
        /*0020*/ 	.short	0x000d
        /*0022*/ 	.short	0x0068
        /*0024*/ 	.byte	0x00, 0xf0, 0x21, 0x00


	//----- nvinfo : EIATTR_KPARAM_INFO
	.align		4
.L_11:
        /*0028*/ 	.byte	0x04, 0x17
        /*002a*/ 	.short	(.L_13 - .L_12)
.L_12:
        /*002c*/ 	.word	0x00000000
        /*0030*/ 	.short	0x000c
        /*0032*/ 	.short	0x0060
        /*0034*/ 	.byte	0x00, 0xf0, 0x21, 0x00


	//----- nvinfo : EIATTR_KPARAM_INFO
	.align		4
.L_13:
        /*0038*/ 	.byte	0x04, 0x17
        /*003a*/ 	.short	(.L_15 - .L_14)
.L_14:
        /*003c*/ 	.word	0x00000000
        /*0040*/ 	.short	0x000b
        /*0042*/ 	.short	0x0058
        /*0044*/ 	.byte	0x00, 0xf0, 0x21, 0x00


	//----- nvinfo : EIATTR_KPARAM_INFO
	.align		4
.L_15:
        /*0048*/ 	.byte	0x04, 0x17
        /*004a*/ 	.short	(.L_17 - .L_16)
.L_16:
        /*004c*/ 	.word	0x00000000
        /*0050*/ 	.short	0x000a
        /*0052*/ 	.short	0x0050
        /*0054*/ 	.byte	0x00, 0xf0, 0x21, 0x00


	//----- nvinfo : EIATTR_KPARAM_INFO
	.align		4
.L_17:
        /*0058*/ 	.byte	0x04, 0x17
        /*005a*/ 	.short	(.L_19 - .L_18)
.L_18:
        /*005c*/ 	.word	0x00000000
        /*0060*/ 	.short	0x0009
        /*0062*/ 	.short	0x0048
        /*0064*/ 	.byte	0x00, 0xf0, 0x21, 0x00


	//----- nvinfo : EIATTR_KPARAM_INFO
	.align		4
.L_19:
        /*0068*/ 	.byte	0x04, 0x17
        /*006a*/ 	.short	(.L_21 - .L_20)
.L_20:
        /*006c*/ 	.word	0x00000000
        /*0070*/ 	.short	0x0008
        /*0072*/ 	.short	0x0040
        /*0074*/ 	.byte	0x00, 0xf0, 0x21, 0x00


	//----- nvinfo : EIATTR_KPARAM_INFO
	.align		4
.L_21:
        /*0078*/ 	.byte	0x04, 0x17
        /*007a*/ 	.short	(.L_23 - .L_22)
.L_22:
        /*007c*/ 	.word	0x00000000
        /*0080*/ 	.short	0x0007
        /*0082*/ 	.short	0x0038
        /*0084*/ 	.byte	0x00, 0xf0, 0x21, 0x00


	//----- nvinfo : EIATTR_KPARAM_INFO
	.align		4
.L_23:
        /*0088*/ 	.byte	0x04, 0x17
        /*008a*/ 	.short	(.L_25 - .L_24)
.L_24:
        /*008c*/ 	.word	0x00000000
        /*0090*/ 	.short	0x0006
        /*0092*/ 	.short	0x0030
        /*0094*/ 	.byte	0x00, 0xf0, 0x21, 0x00


	//----- nvinfo : EIATTR_KPARAM_INFO
	.align		4
.L_25:
        /*0098*/ 	.byte	0x04, 0x17
        /*009a*/ 	.short	(.L_27 - .L_26)
.L_26:
        /*009c*/ 	.word	0x00000000
        /*00a0*/ 	.short	0x0005
        /*00a2*/ 	.short	0x0028
        /*00a4*/ 	.byte	0x00, 0xf0, 0x21, 0x00


	//----- nvinfo : EIATTR_KPARAM_INFO
	.align		4
.L_27:
        /*00a8*/ 	.byte	0x04, 0x17
        /*00aa*/ 	.short	(.L_29 - .L_28)
.L_28:
        /*00ac*/ 	.word	0x00000000
        /*00b0*/ 	.short	0x0004
        /*00b2*/ 	.short	0x0020
        /*00b4*/ 	.byte	0x00, 0xf0, 0x21, 0x00


	//----- nvinfo : EIATTR_KPARAM_INFO
	.align		4
.L_29:
        /*00b8*/ 	.byte	0x04, 0x17
        /*00ba*/ 	.short	(.L_31 - .L_30)
.L_30:
        /*00bc*/ 	.word	0x00000000
        /*00c0*/ 	.short	0x0003
        /*00c2*/ 	.short	0x0018
        /*00c4*/ 	.byte	0x00, 0xf0, 0x21, 0x00


	//----- nvinfo : EIATTR_KPARAM_INFO
	.align		4
.L_31:
        /*00c8*/ 	.byte	0x04, 0x17
        /*00ca*/ 	.short	(.L_33 - .L_32)
.L_32:
        /*00cc*/ 	.word	0x00000000
        /*00d0*/ 	.short	0x0002
        /*00d2*/ 	.short	0x0010
        /*00d4*/ 	.byte	0x00, 0xf0, 0x21, 0x00


	//----- nvinfo : EIATTR_KPARAM_INFO
	.align		4
.L_33:
        /*00d8*/ 	.byte	0x04, 0x17
        /*00da*/ 	.short	(.L_35 - .L_34)
.L_34:
        /*00dc*/ 	.word	0x00000000
        /*00e0*/ 	.short	0x0001
        /*00e2*/ 	.short	0x0008
        /*00e4*/ 	.byte	0x00, 0xf0, 0x21, 0x00


	//----- nvinfo : EIATTR_KPARAM_INFO
	.align		4
.L_35:
        /*00e8*/ 	.byte	0x04, 0x17
        /*00ea*/ 	.short	(.L_37 - .L_36)
.L_36:
        /*00ec*/ 	.word	0x00000000
        /*00f0*/ 	.short	0x0000
        /*00f2*/ 	.short	0x0000
        /*00f4*/ 	.byte	0x00, 0xf0, 0x21, 0x00


	//----- nvinfo : EIATTR_SPARSE_MMA_MASK
	.align		4
.L_37:
        /*00f8*/ 	.byte	0x03, 0x50
        /*00fa*/ 	.short	0x0000


	//----- nvinfo : EIATTR_MAXREG_COUNT
	.align		4
        /*00fc*/ 	.byte	0x03, 0x1b
        /*00fe*/ 	.short	0x00ff


	//----- nvinfo : EIATTR_MERCURY_ISA_VERSION
	.align		4
        /*0100*/ 	.byte	0x03, 0x5f
        /*0102*/ 	.short	0x0101


	//----- nvinfo : EIATTR_VRC_CTA_INIT_COUNT
	.align		4
        /*0104*/ 	.byte	0x02, 0x4a
	.zero		1
	.zero		1


	//----- nvinfo : EIATTR_EXIT_INSTR_OFFSETS
	.align		4
        /*0108*/ 	.byte	0x04, 0x1c
        /*010a*/ 	.short	(.L_39 - .L_38)


	//   ....[0]....
.L_38:
        /*010c*/ 	.word	0x000010a0


	//   ....[1]....
        /*0110*/ 	.word	0x000010e0


	//----- nvinfo : EIATTR_CRS_STACK_SIZE
	.align		4
.L_39:
        /*0114*/ 	.byte	0x04, 0x1e
        /*0116*/ 	.short	(.L_41 - .L_40)
.L_40:
        /*0118*/ 	.word	0x00000000


	//----- nvinfo : EIATTR_CBANK_PARAM_SIZE
	.align		4
.L_41:
        /*011c*/ 	.byte	0x03, 0x19
        /*011e*/ 	.short	0x0078


	//----- nvinfo : EIATTR_PARAM_CBANK
	.align		4
        /*0120*/ 	.byte	0x04, 0x0a
        /*0122*/ 	.short	(.L_43 - .L_42)
	.align		4
.L_42:
        /*0124*/ 	.word	index@(.nv.constant0._Z7mappingPdPKdS1_S1_S1_S1_S1_S1_S1_S1_S1_S1_S1_PKiS3_)
        /*0128*/ 	.short	0x0380
        /*012a*/ 	.short	0x0078


	//----- nvinfo : EIATTR_SW_WAR
	.align		4
.L_43:
        /*012c*/ 	.byte	0x04, 0x36
        /*012e*/ 	.short	(.L_45 - .L_44)
.L_44:
        /*0130*/ 	.word	0x00000008
.L_45:


//--------------------- .nv.callgraph             --------------------------
	.section	.nv.callgraph,"",@"SHT_CUDA_CALLGRAPH"
	.align	4
	.sectionentsize	8
	.align		4
        /*0000*/ 	.word	0x00000000
	.align		4
        /*0004*/ 	.word	0xffffffff
	.align		4
        /*0008*/ 	.word	0x00000000
	.align		4
        /*000c*/ 	.word	0xfffffffe
	.align		4
        /*0010*/ 	.word	0x00000000
	.align		4
        /*0014*/ 	.word	0xfffffffd
	.align		4
        /*0018*/ 	.word	0x00000000
	.align		4
        /*001c*/ 	.word	0xfffffffc


//--------------------- .text._Z7mappingPdPKdS1_S1_S1_S1_S1_S1_S1_S1_S1_S1_S1_PKiS3_ --------------------------
	.section	.text._Z7mappingPdPKdS1_S1_S1_S1_S1_S1_S1_S1_S1_S1_S1_PKiS3_,"ax",@progbits
	.align	128
.text._Z7mappingPdPKdS1_S1_S1_S1_S1_S1_S1_S1_S1_S1_S1_PKiS3_:
        .type           _Z7mappingPdPKdS1_S1_S1_S1_S1_S1_S1_S1_S1_S1_S1_PKiS3_,@function
        .size           _Z7mappingPdPKdS1_S1_S1_S1_S1_S1_S1_S1_S1_S1_S1_PKiS3_,(.L_x_6 - _Z7mappingPdPKdS1_S1_S1_S1_S1_S1_S1_S1_S1_S1_S1_PKiS3_)
        .other          _Z7mappingPdPKdS1_S1_S1_S1_S1_S1_S1_S1_S1_S1_S1_PKiS3_,@"STO_CUDA_ENTRY STV_DEFAULT"
_Z7mappingPdPKdS1_S1_S1_S1_S1_S1_S1_S1_S1_S1_S1_PKiS3_:
[----:B------:R-:W-:Y:S08]  /*0000*/  LDC R1, c[0x0][0x37c] ;  /* 0x0000df00ff017b82 */ /* 0x000ff00000000800 */
[----:B------:R-:W0:Y:S01]  /*0010*/  LDC.64 R30, c[0x0][0x3d8] ;  /* 0x0000f600ff1e7b82 */ /* 0x000e220000000a00 */
[----:B------:R-:W0:Y:S02]  /*0020*/  LDCU.64 UR8, c[0x0][0x358] ;  /* 0x00006b00ff0877ac */ /* 0x000e240008000a00 */
[----:B0-----:R-:W2:Y:S05]  /*0030*/  LDG.E.64 R30, desc[UR8][R30.64] ;  /* 0x000000081e1e7981 */ /* 0x001eaa000c1e1b00 */
[----:B------:R-:W0:Y:S08]  /*0040*/  LDC.64 R2, c[0x0][0x3a8] ;  /* 0x0000ea00ff027b82 */ /* 0x000e300000000a00 */
[----:B------:R-:W1:Y:S08]  /*0050*/  LDC.64 R22, c[0x0][0x3d0] ;  /* 0x0000f400ff167b82 */ /* 0x000e700000000a00 */
[----:B------:R-:W3:Y:S01]  /*0060*/  LDC.64 R10, c[0x0][0x3e0] ;  /* 0x0000f800ff0a7b82 */ /* 0x000ee20000000a00 */
[----:B0-----:R-:W4:Y:S04]  /*0070*/  LDG.E.64 R20, desc[UR8][R2.64+0x20] ;  /* 0x0000200802147981 */ /* 0x001f28000c1e1b00 */
[----:B------:R-:W4:Y:S04]  /*0080*/  LDG.E.64 R26, desc[UR8][R2.64+0x28] ;  /* 0x00002808021a7981 */ /* 0x000f28000c1e1b00 */
[----:B-1----:R-:W4:Y:S01]  /*0090*/  LDG.E.64 R22, desc[UR8][R22.64] ;  /* 0x0000000816167981 */ /* 0x002f22000c1e1b00 */
[----:B------:R-:W0:Y:S03]  /*00a0*/  LDC.64 R36, c[0x0][0x3b8] ;  /* 0x0000ee00ff247b82 */ /* 0x000e260000000a00 */
[----:B------:R-:W4:Y:S04]  /*00b0*/  LDG.E.64 R16, desc[UR8][R2.64+0x8] ;  /* 0x0000080802107981 */ /* 0x000f28000c1e1b00 */
[----:B---3--:R-:W3:Y:S04]  /*00c0*/  LDG.E.64 R10, desc[UR8][R10.64] ;  /* 0x000000080a0a7981 */ /* 0x008ee8000c1e1b00 */
[----:B------:R-:W3:Y:S04]  /*00d0*/  LDG.E.64 R12, desc[UR8][R2.64] ;  /* 0x00000008020c7981 */ /* 0x000ee8000c1e1b00 */
[----:B------:R-:W3:Y:S04]  /*00e0*/  LDG.E.64 R14, desc[UR8][R2.64+0x48] ;  /* 0x00004808020e7981 */ /* 0x000ee8000c1e1b00 */
[----:B------:R-:W3:Y:S04]  /*00f0*/  LDG.E.64 R4, desc[UR8][R2.64+0x40] ;  /* 0x0000400802047981 */ /* 0x000ee8000c1e1b00 */
[----:B------:R-:W3:Y:S04]  /*0100*/  LDG.E.64 R18, desc[UR8][R2.64+0x68] ;  /* 0x0000680802127981 */ /* 0x000ee8000c1e1b00 */
[----:B------:R1:W3:Y:S04]  /*0110*/  LDG.E.64 R28, desc[UR8][R2.64+0x60] ;  /* 0x00006008021c7981 */ /* 0x0002e8000c1e1b00 */
[----:B0-----:R-:W3:Y:S04]  /*0120*/  LDG.E.64 R8, desc[UR8][R36.64+0x18] ;  /* 0x0000180824087981 */ /* 0x001ee8000c1e1b00 */
[----:B------:R-:W3:Y:S04]  /*0130*/  LDG.E.64 R6, desc[UR8][R36.64] ;  /* 0x0000000824067981 */ /* 0x000ee8000c1e1b00 */
[----:B------:R-:W3:Y:S01]  /*0140*/  LDG.E.64 R24, desc[UR8][R36.64+0x30] ;  /* 0x0000300824187981 */ /* 0x000ee2000c1e1b00 */
[----:B------:R-:W0:Y:S01]  /*0150*/  LDCU UR6, c[0x0][0x360] ;  /* 0x00006c00ff0677ac */ /* 0x000e220008000800 */
[----:B------:R-:W1:Y:S01]  /*0160*/  S2R R33, SR_CTAID.Y ;  /* 0x0000000000217919 */ /* 0x000e620000002600 */
[----:B------:R-:W0:Y:S01]  /*0170*/  LDCU UR7, c[0x0][0x364] ;  /* 0x00006c80ff0777ac */ /* 0x000e220008000800 */
[----:B------:R-:W1:Y:S01]  /*0180*/  S2R R0, SR_TID.Y ;  /* 0x0000000000007919 */ /* 0x000e620000002200 */
[----:B------:R-:W3:Y:S01]  /*0190*/  LDG.E.64 R34, desc[UR8][R36.64+0x40] ;  /* 0x0000400824227981 */ /* 0x000ee2000c1e1b00 */
[----:B0-----:R-:W-:-:S02]  /*01a0*/  ULOP3.LUT UR6, UR6, 0xffff, URZ, 0xc0, !UPT ;  /* 0x0000ffff06067892 */ /* 0x001fc4000f8ec0ff */
[----:B------:R-:W-:Y:S01]  /*01b0*/  ULOP3.LUT UR7, UR7, 0xffff, URZ, 0xc0, !UPT ;  /* 0x0000ffff07077892 */ /* 0x000fe2000f8ec0ff */
[----:B-1----:R-:W-:Y:S02]  /*01c0*/  LOP3.LUT R33, R33, 0xffff, RZ, 0xc0, !PT ;  /* 0x0000ffff21217812 */ /* 0x002fe400078ec0ff */
[----:B------:R-:W-:-:S05]  /*01d0*/  LOP3.LUT R0, R0, 0xffff, RZ, 0xc0, !PT ;  /* 0x0000ffff00007812 */ /* 0x000fca00078ec0ff */
[----:B------:R-:W-:Y:S02]  /*01e0*/  IMAD R0, R33, UR7, R0 ;  /* 0x0000000721007c24 */ /* 0x000fe4000f8e0200 */
[----:B------:R-:W0:Y:S02]  /*01f0*/  S2R R33, SR_CTAID.X ;  /* 0x0000000000217919 */ /* 0x000e240000002500 */
[----:B------:R-:W2:Y:S01]  /*0200*/  I2F.F64 R2, R0 ;  /* 0x0000000000027312 */ /* 0x000ea20000201c00 */
[----:B0-----:R-:W-:Y:S01]  /*0210*/  LOP3.LUT R33, R33, 0xffff, RZ, 0xc0, !PT ;  /* 0x0000ffff21217812 */ /* 0x001fe200078ec0ff */
[----:B--2---:R-:W-:Y:S01]  /*0220*/  DMUL R30, R2, R30 ;  /* 0x0000001e021e7228 */ /* 0x004fe20000000000 */
[----:B------:R-:W0:Y:S01]  /*0230*/  S2R R2, SR_TID.X ;  /* 0x0000000000027919 */ /* 0x000e220000002100 */
[----:B------:R-:W1:Y:S06]  /*0240*/  S2R R3, SR_TID.Z ;  /* 0x0000000000037919 */ /* 0x000e6c0000002300 */
[----:B----4-:R-:W-:-:S02]  /*0250*/  DMUL R20, R30, R20 ;  /* 0x000000141e147228 */ /* 0x010fc40000000000 */
[----:B------:R-:W-:Y:S01]  /*0260*/  DMUL R26, R30, R26 ;  /* 0x0000001a1e1a7228 */ /* 0x000fe20000000000 */
[----:B0-----:R-:W-:Y:S02]  /*0270*/  LOP3.LUT R2, R2, 0xffff, RZ, 0xc0, !PT ;  /* 0x0000ffff02027812 */ /* 0x001fe400078ec0ff */
[----:B-1----:R-:W-:-:S03]  /*0280*/  LOP3.LUT R3, R3, 0xffff, RZ, 0xc0, !PT ;  /* 0x0000ffff03037812 */ /* 0x002fc600078ec0ff */
[----:B------:R-:W-:Y:S02]  /*0290*/  IMAD R2, R33, UR6, R2 ;  /* 0x0000000621027c24 */ /* 0x000fe4000f8e0202 */
[----:B------:R-:W2:Y:S02]  /*02a0*/  LDG.E.64 R32, desc[UR8][R36.64+0x10] ;  /* 0x0000100824207981 */ /* 0x000ea4000c1e1b00 */
[----:B------:R-:W0:Y:S02]  /*02b0*/  I2F.F64 R30, R2 ;  /* 0x00000002001e7312 */ /* 0x000e240000201c00 */
[----:B0-----:R-:W-:-:S06]  /*02c0*/  DMUL R22, R30, R22 ;  /* 0x000000161e167228 */ /* 0x001fcc0000000000 */
[----:B------:R-:W0:Y:S02]  /*02d0*/  I2F.F64 R30, R3 ;  /* 0x00000003001e7312 */ /* 0x000e240000201c00 */
[C---:B------:R-:W-:Y:S01]  /*02e0*/  DFMA R16, R22.reuse, R16, R26 ;  /* 0x000000101610722b */ /* 0x040fe2000000001a */
[----:B------:R-:W4:Y:S01]  /*02f0*/  LDG.E.64 R26, desc[UR8][R36.64+0x20] ;  /* 0x00002008241a7981 */ /* 0x000f22000c1e1b00 */
[----:B---3--:R-:W-:Y:S01]  /*0300*/  DFMA R22, R22, R12, R20 ;  /* 0x0000000c1616722b */ /* 0x008fe20000000014 */
[----:B------:R-:W1:Y:S02]  /*0310*/  LDC.64 R12, c[0x0][0x3b0] ;  /* 0x0000ec00ff0c7b82 */ /* 0x000e640000000a00 */
[----:B------:R-:W3:Y:S01]  /*0320*/  LDG.E.64 R20, desc[UR8][R36.64+0x38] ;  /* 0x0000380824147981 */ /* 0x000ee2000c1e1b00 */
[----:B0-----:R-:W-:-:S03]  /*0330*/  DMUL R10, R30, R10 ;  /* 0x0000000a1e0a7228 */ /* 0x001fc60000000000 */
[----:B------:R-:W2:Y:S05]  /*0340*/  LDG.E.64 R30, desc[UR8][R36.64+0x8] ;  /* 0x00000808241e7981 */ /* 0x000eaa000c1e1b00 */
[C---:B------:R-:W-:Y:S01]  /*0350*/  DFMA R16, R10.reuse, R14, R16 ;  /* 0x0000000e0a10722b */ /* 0x040fe20000000010 */
[----:B------:R-:W3:Y:S01]  /*0360*/  LDG.E.64 R14, desc[UR8][R36.64+0x48] ;  /* 0x00004808240e7981 */ /* 0x000ee2000c1e1b00 */
[----:B------:R-:W-:-:S03]  /*0370*/  DFMA R22, R10, R4, R22 ;  /* 0x000000040a16722b */ /* 0x000fc60000000016 */
[----:B------:R-:W3:Y:S03]  /*0380*/  LDG.E.64 R4, desc[UR8][R36.64+0x50] ;  /* 0x0000500824047981 */ /* 0x000ee6000c1e1b00 */
[----:B------:R-:W-:Y:S02]  /*0390*/  DADD R18, R18, R16 ;  /* 0x0000000012127229 */ /* 0x000fe40000000010 */
[----:B------:R-:W3:Y:S01]  /*03a0*/  LDG.E.64 R16, desc[UR8][R36.64+0x28] ;  /* 0x0000280824107981 */ /* 0x000ee2000c1e1b00 */
[----:B------:R-:W-:-:S05]  /*03b0*/  DADD R28, R28, R22 ;  /* 0x000000001c1c7229 */ /* 0x000fca0000000016 */
[----:B------:R-:W-:Y:S01]  /*03c0*/  DMUL R22, R18, R8 ;  /* 0x0000000812167228 */ /* 0x000fe20000000000 */
[----:B-1----:R-:W3:Y:S07]  /*03d0*/  LDG.E.64 R8, desc[UR8][R12.64+0x18] ;  /* 0x000018080c087981 */ /* 0x002eee000c1e1b00 */
[----:B------:R-:W-:Y:S01]  /*03e0*/  DFMA R22, R28, R6, R22 ;  /* 0x000000061c16722b */ /* 0x000fe20000000016 */
[----:B------:R-:W3:Y:S07]  /*03f0*/  LDG.E.64 R6, desc[UR8][R12.64] ;  /* 0x000000080c067981 */ /* 0x000eee000c1e1b00 */
[----:B------:R-:W-:-:S02]  /*0400*/  DFMA R24, R10, R24, R22 ;  /* 0x000000180a18722b */ /* 0x000fc40000000016 */
[----:B------:R-:W3:Y:S01]  /*0410*/  LDG.E.64 R22, desc[UR8][R12.64+0x30] ;  /* 0x000030080c167981 */ /* 0x000ee2000c1e1b00 */
[----:B----4-:R-:W-:-:S08]  /*0420*/  DMUL R26, R18, R26 ;  /* 0x0000001a121a7228 */ /* 0x010fd00000000000 */
[----:B--2---:R-:W-:Y:S01]  /*0430*/  DFMA R26, R28, R30, R26 ;  /* 0x0000001e1c1a722b */ /* 0x004fe2000000001a */
[----:B------:R-:W2:Y:S01]  /*0440*/  LDG.E.64 R30, desc[UR8][R12.64+0x48] ;  /* 0x000048080c1e7981 */ /* 0x000ea2000c1e1b00 */
[----:B---3--:R-:W-:-:S03]  /*0450*/  DADD R14, R14, R24 ;  /* 0x000000000e0e7229 */ /* 0x008fc60000000018 */
[----:B------:R-:W3:Y:S03]  /*0460*/  LDG.E.64 R24, desc[UR8][R12.64+0x20] ;  /* 0x000020080c187981 */ /* 0x000ee6000c1e1b00 */
[----:B------:R-:W-:Y:S02]  /*0470*/  DFMA R20, R10, R20, R26 ;  /* 0x000000140a14722b */ /* 0x000fe4000000001a */
[----:B------:R-:W4:Y:S01]  /*0480*/  LDG.E.64 R26, desc[UR8][R12.64+0x8] ;  /* 0x000008080c1a7981 */ /* 0x000f22000c1e1b00 */
[C---:B------:R-:W-:Y:S02]  /*0490*/  DMUL R16, R18.reuse, R16 ;  /* 0x0000001012107228 */ /* 0x040fe40000000000 */
[----:B------:R-:W-:-:S06]  /*04a0*/  DMUL R8, R18, R8 ;  /* 0x0000000812087228 */ /* 0x000fcc0000000000 */
[C---:B------:R-:W-:Y:S02]  /*04b0*/  DFMA R32, R28.reuse, R32, R16 ;  /* 0x000000201c20722b */ /* 0x040fe40000000010 */
[----:B------:R-:W-:Y:S02]  /*04c0*/  DFMA R16, R28, R6, R8 ;  /* 0x000000061c10722b */ /* 0x000fe40000000008 */
[----:B------:R-:W2:Y:S04]  /*04d0*/  LDG.E.64 R8, desc[UR8][R12.64+0x38] ;  /* 0x000038080c087981 */ /* 0x000ea8000c1e1b00 */
[----:B------:R-:W2:Y:S02]  /*04e0*/  LDG.E.64 R6, desc[UR8][R12.64+0x28] ;  /* 0x000028080c067981 */ /* 0x000ea4000c1e1b00 */
[----:B------:R-:W-:-:S02]  /*04f0*/  DFMA R22, R10, R22, R16 ;  /* 0x000000160a16722b */ /* 0x000fc40000000010 */
[----:B------:R-:W2:Y:S01]  /*0500*/  LDG.E.64 R16, desc[UR8][R12.64+0x10] ;  /* 0x000010080c107981 */ /* 0x000ea2000c1e1b00 */
[----:B------:R-:W-:Y:S01]  /*0510*/  DFMA R34, R10, R34, R32 ;  /* 0x000000220a22722b */ /* 0x000fe20000000020 */
[----:B------:R-:W0:Y:S01]  /*0520*/  LDC.64 R32, c[0x0][0x3c0] ;  /* 0x0000f000ff207b82 */ /* 0x000e220000000a00 */
[----:B------:R-:W-:Y:S01]  /*0530*/  DADD R4, R4, R20 ;  /* 0x0000000004047229 */ /* 0x000fe20000000014 */
[----:B------:R1:W2:Y:S04]  /*0540*/  LDG.E.64 R20, desc[UR8][R36.64+0x58] ;  /* 0x0000580824147981 */ /* 0x0002a8000c1e1b00 */
[----:B------:R-:W1:Y:S01]  /*0550*/  LDG.E.64 R36, desc[UR8][R12.64+0x40] ;  /* 0x000040080c247981 */ /* 0x000e62000c1e1b00 */
[----:B---3--:R-:W-:-:S08]  /*0560*/  DMUL R24, R18, R24 ;  /* 0x0000001812187228 */ /* 0x008fd00000000000 */
[----:B----4-:R-:W-:Y:S02]  /*0570*/  DFMA R26, R28, R26, R24 ;  /* 0x0000001a1c1a722b */ /* 0x010fe40000000018 */
[----:B0-----:R-:W3:Y:S01]  /*0580*/  LDG.E.64 R24, desc[UR8][R32.64+0x18] ;  /* 0x0000180820187981 */ /* 0x001ee2000c1e1b00 */
[----:B--2---:R-:W-:-:S03]  /*0590*/  DADD R30, R30, R22 ;  /* 0x000000001e1e7229 */ /* 0x004fc60000000016 */
[----:B------:R-:W2:Y:S02]  /*05a0*/  LDG.E.64 R22, desc[UR8][R32.64] ;  /* 0x0000000820167981 */ /* 0x000ea4000c1e1b00 */
[----:B------:R-:W-:Y:S02]  /*05b0*/  DFMA R8, R10, R8, R26 ;  /* 0x000000080a08722b */ /* 0x000fe4000000001a */
[----:B------:R-:W-:Y:S01]  /*05c0*/  DMUL R26, R18, R6 ;  /* 0x00000006121a7228 */ /* 0x000fe20000000000 */
[----:B------:R-:W4:Y:S07]  /*05d0*/  LDG.E.64 R6, desc[UR8][R32.64+0x30] ;  /* 0x0000300820067981 */ /* 0x000f2e000c1e1b00 */
[----:B------:R-:W-:Y:S01]  /*05e0*/  DFMA R26, R28, R16, R26 ;  /* 0x000000101c1a722b */ /* 0x000fe2000000001a */
[----:B------:R-:W4:Y:S07]  /*05f0*/  LDG.E.64 R16, desc[UR8][R32.64+0x48] ;  /* 0x0000480820107981 */ /* 0x000f2e000c1e1b00 */
[----:B-1----:R-:W-:-:S02]  /*0600*/  DFMA R36, R10, R36, R26 ;  /* 0x000000240a24722b */ /* 0x002fc4000000001a */
[----:B---3--:R-:W-:Y:S01]  /*0610*/  DMUL R26, R18, R24 ;  /* 0x00000018121a7228 */ /* 0x008fe20000000000 */
[----:B------:R-:W3:Y:S07]  /*0620*/  LDG.E.64 R24, desc[UR8][R32.64+0x20] ;  /* 0x0000200820187981 */ /* 0x000eee000c1e1b00 */
[----:B--2---:R-:W-:Y:S02]  /*0630*/  DFMA R22, R28, R22, R26 ;  /* 0x000000161c16722b */ /* 0x004fe4000000001a */
[----:B------:R-:W2:Y:S06]  /*0640*/  LDG.E.64 R26, desc[UR8][R32.64+0x8] ;  /* 0x00000808201a7981 */ /* 0x000eac000c1e1b00 */
[----:B----4-:R-:W-:-:S02]  /*0650*/  DFMA R6, R10, R6, R22 ;  /* 0x000000060a06722b */ /* 0x010fc40000000016 */
[----:B------:R-:W4:Y:S06]  /*0660*/  LDG.E.64 R22, desc[UR8][R32.64+0x38] ;  /* 0x0000380820167981 */ /* 0x000f2c000c1e1b00 */
[----:B------:R-:W-:Y:S02]  /*0670*/  DADD R16, R16, R6 ;  /* 0x0000000010107229 */ /* 0x000fe40000000006 */
[----:B------:R-:W4:Y:S01]  /*0680*/  LDG.E.64 R6, desc[UR8][R32.64+0x50] ;  /* 0x0000500820067981 */ /* 0x000f22000c1e1b00 */
[----:B------:R-:W-:-:S03]  /*0690*/  DADD R20, R20, R34 ;  /* 0x0000000014147229 */ /* 0x000fc60000000022 */
[----:B------:R-:W4:Y:S01]  /*06a0*/  LDG.E.64 R34, desc[UR8][R32.64+0x28] ;  /* 0x0000280820227981 */ /* 0x000f22000c1e1b00 */
[----:B---3--:R-:W-:-:S08]  /*06b0*/  DMUL R24, R18, R24 ;  /* 0x0000001812187228 */ /* 0x008fd00000000000 */
[----:B--2---:R-:W-:Y:S01]  /*06c0*/  DFMA R24, R28, R26, R24 ;  /* 0x0000001a1c18722b */ /* 0x004fe20000000018 */
[----:B------:R-:W2:Y:S07]  /*06d0*/  LDG.E.64 R26, desc[UR8][R32.64+0x10] ;  /* 0x00001008201a7981 */ /* 0x000eae000c1e1b00 */
[----:B----4-:R-:W-:Y:S02]  /*06e0*/  DFMA R22, R10, R22, R24 ;  /* 0x000000160a16722b */ /* 0x010fe40000000018 */
[----:B------:R-:W3:Y:S06]  /*06f0*/  LDG.E.64 R24, desc[UR8][R32.64+0x40] ;  /* 0x0000400820187981 */ /* 0x000eec000c1e1b00 */
[----:B------:R-:W-:-:S02]  /*0700*/  DADD R6, R6, R22 ;  /* 0x0000000006067229 */ /* 0x000fc40000000016 */
[----:B------:R-:W4:Y:S01]  /*0710*/  LDG.E.64 R22, desc[UR8][R32.64+0x58] ;  /* 0x0000580820167981 */ /* 0x000f22000c1e1b00 */
[----:B------:R-:W-:-:S03]  /*0720*/  DMUL R34, R18, R34 ;  /* 0x0000002212227228 */ /* 0x000fc60000000000 */
[----:B------:R-:W4:Y:S01]  /*0730*/  LDG.E.64 R32, desc[UR8][R12.64+0x58] ;  /* 0x000058080c207981 */ /* 0x000f22000c1e1b00 */
[----:B------:R0:W-:Y:S03]  /*0740*/  F2F.F32.F64 R3, R30 ;  /* 0x0000001e00037310 */ /* 0x0001e60000301000 */
[----:B------:R-:W4:Y:S01]  /*0750*/  LDG.E.64 R12, desc[UR8][R12.64+0x50] ;  /* 0x000050080c0c7981 */ /* 0x000f22000c1e1b00 */
[----:B--2---:R-:W-:-:S08]  /*0760*/  DFMA R26, R28, R26, R34 ;  /* 0x0000001a1c1a722b */ /* 0x004fd00000000022 */
[----:B---3--:R-:W-:Y:S02]  /*0770*/  DFMA R24, R10, R24, R26 ;  /* 0x000000180a18722b */ /* 0x008fe4000000001a */
[----:B------:R-:W1:Y:S06]  /*0780*/  LDC.64 R26, c[0x0][0x3c8] ;  /* 0x0000f200ff1a7b82 */ /* 0x000e6c0000000a00 */
[----:B----4-:R-:W-:Y:S02]  /*0790*/  DADD R22, R22, R24 ;  /* 0x0000000016167229 */ /* 0x010fe40000000018 */
[----:B-1----:R-:W2:Y:S04]  /*07a0*/  LDG.E.64 R24, desc[UR8][R26.64+0x18] ;  /* 0x000018081a187981 */ /* 0x002ea8000c1e1b00 */
[----:B------:R-:W3:Y:S04]  /*07b0*/  LDG.E.64 R34, desc[UR8][R26.64] ;  /* 0x000000081a227981 */ /* 0x000ee8000c1e1b00 */
[----:B0-----:R-:W4:Y:S01]  /*07c0*/  LDG.E.64 R30, desc[UR8][R26.64+0x8] ;  /* 0x000008081a1e7981 */ /* 0x001f22000c1e1b00 */
[----:B------:R-:W-:-:S03]  /*07d0*/  DADD R36, R32, R36 ;  /* 0x0000000020247229 */ /* 0x000fc60000000024 */
[----:B------:R-:W4:Y:S01]  /*07e0*/  LDG.E.64 R32, desc[UR8][R26.64+0x28] ;  /* 0x000028081a207981 */ /* 0x000f22000c1e1b00 */
[----:B--2---:R-:W-:-:S08]  /*07f0*/  DMUL R24, R18, R24 ;  /* 0x0000001812187228 */ /* 0x004fd00000000000 */
[----:B---3--:R-:W-:Y:S01]  /*0800*/  DFMA R24, R28, R34, R24 ;  /* 0x000000221c18722b */ /* 0x008fe20000000018 */
[----:B------:R-:W2:Y:S01]  /*0810*/  LDG.E.64 R34, desc[UR8][R26.64+0x20] ;  /* 0x000020081a227981 */ /* 0x000ea2000c1e1b00 */
[C---:B----4-:R-:W-:Y:S02]  /*0820*/  DMUL R32, R18.reuse, R32 ;  /* 0x0000002012207228 */ /* 0x050fe40000000000 */
[----:B--2---:R-:W-:Y:S01]  /*0830*/  DMUL R34, R18, R34 ;  /* 0x0000002212227228 */ /* 0x004fe20000000000 */
[----:B------:R-:W2:Y:S07]  /*0840*/  LDG.E.64 R18, desc[UR8][R26.64+0x10] ;  /* 0x000010081a127981 */ /* 0x000eae000c1e1b00 */
[----:B------:R-:W-:-:S02]  /*0850*/  DFMA R30, R28, R30, R34 ;  /* 0x0000001e1c1e722b */ /* 0x000fc40000000022 */
[----:B------:R-:W3:Y:S02]  /*0860*/  LDG.E.64 R34, desc[UR8][R26.64+0x30] ;  /* 0x000030081a227981 */ /* 0x000ee4000c1e1b00 */
[----:B---3--:R-:W-:Y:S02]  /*0870*/  DFMA R34, R10, R34, R24 ;  /* 0x000000220a22722b */ /* 0x008fe40000000018 */
[----:B------:R-:W3:Y:S01]  /*0880*/  LDG.E.64 R24, desc[UR8][R26.64+0x38] ;  /* 0x000038081a187981 */ /* 0x000ee2000c1e1b00 */
[----:B--2---:R-:W-:-:S03]  /*0890*/  DFMA R18, R28, R18, R32 ;  /* 0x000000121c12722b */ /* 0x004fc60000000020 */
[----:B------:R-:W2:Y:S04]  /*08a0*/  LDG.E.64 R32, desc[UR8][R26.64+0x48] ;  /* 0x000048081a207981 */ /* 0x000ea8000c1e1b00 */
[----:B------:R-:W4:Y:S01]  /*08b0*/  LDG.E.64 R28, desc[UR8][R26.64+0x40] ;  /* 0x000040081a1c7981 */ /* 0x000f22000c1e1b00 */
[----:B------:R-:W0:Y:S01]  /*08c0*/  F2F.F32.F64 R36, R36 ;  /* 0x0000002400247310 */ /* 0x000e220000301000 */
[----:B---3--:R-:W-:Y:S02]  /*08d0*/  DFMA R30, R10, R24, R30 ;  /* 0x000000180a1e722b */ /* 0x008fe4000000001e */
[----:B------:R-:W3:Y:S01]  /*08e0*/  LDG.E.64 R24, desc[UR8][R26.64+0x58] ;  /* 0x000058081a187981 */ /* 0x000ee2000c1e1b00 */
[----:B--2---:R-:W-:Y:S01]  /*08f0*/  DADD R32, R32, R34 ;  /* 0x0000000020207229 */ /* 0x004fe20000000022 */
[----:B------:R-:W1:Y:S01]  /*0900*/  LDC.64 R34, c[0x0][0x3e8] ;  /* 0x0000fa00ff227b82 */ /* 0x000e620000000a00 */
[----:B----4-:R-:W-:Y:S01]  /*0910*/  DFMA R18, R10, R28, R18 ;  /* 0x0000001c0a12722b */ /* 0x010fe20000000012 */
[----:B------:R-:W5:Y:S04]  /*0920*/  LDG.E.64 R28, desc[UR8][R26.64+0x50] ;  /* 0x000050081a1c7981 */ /* 0x000f68000c1e1b00 */
[----:B-1----:R1:W2:Y:S01]  /*0930*/  LDG.E R34, desc[UR8][R34.64] ;  /* 0x0000000822227981 */ /* 0x0022a2000c1e1900 */
[C---:B0-----:R-:W-:Y:S01]  /*0940*/  FSETP.GT.FTZ.AND P1, PT, |R36|.reuse, 8.50705917302346158658e+37, PT ;  /* 0x7e8000002400780b */ /* 0x041fe20003f34200 */
[----:B------:R-:W0:Y:S01]  /*0950*/  F2F.F32.F64 R37, R20 ;  /* 0x0000001400257310 */ /* 0x000e220000301000 */
[----:B------:R-:W4:Y:S07]  /*0960*/  LDC.64 R10, c[0x0][0x3f0] ;  /* 0x0000fc00ff0a7b82 */ /* 0x000f2e0000000a00 */
[----:B-1----:R-:W1:Y:S04]  /*0970*/  F2F.F32.F64 R35, R22 ;  /* 0x0000001600237310 */ /* 0x002e680000301000 */
[----:B------:R-:W-:-:S06]  /*0980*/  @P1 FMUL.FTZ R36, R36, 0.25 ;  /* 0x3e80000024241820 */ /* 0x000fcc0000410000 */
[----:B------:R-:W4:Y:S01]  /*0990*/  MUFU.RCP R36, R36 ;  /* 0x0000002400247308 */ /* 0x000f220000001000 */
[----:B0-----:R-:W-:Y:S02]  /*09a0*/  FSETP.GT.FTZ.AND P2, PT, |R37|, 8.50705917302346158658e+37, PT ;  /* 0x7e8000002500780b */ /* 0x001fe40003f54200 */
[----:B-1----:R-:W-:Y:S01]  /*09b0*/  FSETP.GT.FTZ.AND P3, PT, |R35|, 8.50705917302346158658e+37, PT ;  /* 0x7e8000002300780b */ /* 0x002fe20003f74200 */
[----:B------:R-:W-:Y:S01]  /*09c0*/  @P1 FMUL.FTZ R3, R3, 0.25 ;  /* 0x3e80000003031820 */ /* 0x000fe20000410000 */
[----:B----4-:R0:W5:Y:S03]  /*09d0*/  LDG.E R10, desc[UR8][R10.64] ;  /* 0x000000080a0a7981 */ /* 0x010166000c1e1900 */
[----:B------:R-:W1:Y:S06]  /*09e0*/  F2F.F32.F64 R14, R14 ;  /* 0x0000000e000e7310 */ /* 0x000e6c0000301000 */
[----:B------:R-:W-:Y:S01]  /*09f0*/  @P2 FMUL.FTZ R37, R37, 0.25 ;  /* 0x3e80000025252820 */ /* 0x000fe20000410000 */
[----:B------:R-:W-:Y:S01]  /*0a00*/  FMUL.FTZ R20, R36, R3 ;  /* 0x0000000324147220 */ /* 0x000fe20000410000 */
[----:B------:R-:W-:Y:S01]  /*0a10*/  @P3 FMUL.FTZ R35, R35, 0.25 ;  /* 0x3e80000023233820 */ /* 0x000fe20000410000 */
[----:B------:R-:W4:Y:S08]  /*0a20*/  F2F.F32.F64 R17, R16 ;  /* 0x0000001000117310 */ /* 0x000f300000301000 */
[----:B------:R-:W-:Y:S08]  /*0a30*/  F2F.F32.F64 R32, R32 ;  /* 0x0000002000207310 */ /* 0x000ff00000301000 */
[----:B0-----:R-:W0:Y:S08]  /*0a40*/  MUFU.RCP R11, R37 ;  /* 0x00000025000b7308 */ /* 0x001e300000001000 */
[----:B------:R-:W0:Y:S01]  /*0a50*/  F2F.F64.F32 R20, R20 ;  /* 0x0000001400147310 */ /* 0x000e220000201800 */
[----:B-1----:R-:W-:Y:S01]  /*0a60*/  @P2 FMUL.FTZ R14, R14, 0.25 ;  /* 0x3e8000000e0e2820 */ /* 0x002fe20000410000 */
[----:B----4-:R-:W-:-:S03]  /*0a70*/  @P3 FMUL.FTZ R17, R17, 0.25 ;  /* 0x3e80000011113820 */ /* 0x010fc60000410000 */
[----:B0-----:R-:W-:-:S03]  /*0a80*/  FMUL.FTZ R22, R11, R14 ;  /* 0x0000000e0b167220 */ /* 0x001fc60000410000 */
[----:B------:R0:W-:Y:S08]  /*0a90*/  F2I.F64.TRUNC R21, R20 ;  /* 0x0000001400157311 */ /* 0x0001f0000030d100 */
[----:B------:R-:W-:Y:S01]  /*0aa0*/  F2F.F64.F32 R22, R22 ;  /* 0x0000001600167310 */ /* 0x000fe20000201800 */
[----:B------:R-:W-:Y:S01]  /*0ab0*/  BSSY.RECONVERGENT B0, `(.L_x_0) ;  /* 0x000001c000007945 */ /* 0x000fe20003800200 */
[----:B------:R-:W-:Y:S01]  /*0ac0*/  DADD R12, R12, R8 ;  /* 0x000000000c0c7229 */ /* 0x000fe20000000008 */
[----:B0-----:R-:W-:Y:S01]  /*0ad0*/  MOV R20, RZ ;  /* 0x000000ff00147202 */ /* 0x001fe20000000f00 */
[----:B---3--:R-:W-:-:S10]  /*0ae0*/  DADD R18, R24, R18 ;  /* 0x0000000018127229 */ /* 0x008fd40000000012 */
[----:B------:R-:W0:Y:S02]  /*0af0*/  F2F.F32.F64 R19, R18 ;  /* 0x0000001200137310 */ /* 0x000e240000301000 */
[----:B0-----:R-:W-:-:S06]  /*0b00*/  FSETP.GT.FTZ.AND P4, PT, |R19|, 8.50705917302346158658e+37, PT ;  /* 0x7e8000001300780b */ /* 0x001fcc0003f94200 */
[----:B------:R-:W0:Y:S07]  /*0b10*/  MUFU.RCP R18, R35 ;  /* 0x0000002300127308 */ /* 0x000e2e0000001000 */
[----:B------:R-:W-:-:S04]  /*0b20*/  @P4 FMUL.FTZ R19, R19, 0.25 ;  /* 0x3e80000013134820 */ /* 0x000fc80000410000 */
[----:B------:R-:W1:Y:S01]  /*0b30*/  MUFU.RCP R3, R19 ;  /* 0x0000001300037308 */ /* 0x000e620000001000 */
[----:B------:R-:W-:Y:S01]  /*0b40*/  @P4 FMUL.FTZ R32, R32, 0.25 ;  /* 0x3e80000020204820 */ /* 0x000fe20000410000 */
[----:B0-----:R-:W-:-:S06]  /*0b50*/  FMUL.FTZ R16, R18, R17 ;  /* 0x0000001112107220 */ /* 0x001fcc0000410000 */
[----:B------:R-:W0:Y:S01]  /*0b60*/  F2F.F64.F32 R16, R16 ;  /* 0x0000001000107310 */ /* 0x000e220000201800 */
[----:B-1----:R-:W-:-:S07]  /*0b70*/  FMUL.FTZ R14, R3, R32 ;  /* 0x00000020030e7220 */ /* 0x002fce0000410000 */
[----:B------:R-:W1:Y:S01]  /*0b80*/  F2F.F64.F32 R14, R14 ;  /* 0x0000000e000e7310 */ /* 0x000e620000201800 */
[----:B--2---:R-:W-:-:S04]  /*0b90*/  ISETP.GE.AND P0, PT, R21, R34, PT ;  /* 0x000000221500720c */ /* 0x004fc80003f06270 */
[----:B------:R-:W-:-:S03]  /*0ba0*/  ISETP.LE.OR P0, PT, R21, RZ, P0 ;  /* 0x000000ff1500720c */ /* 0x000fc60000703670 */
[----:B------:R2:W3:Y:S08]  /*0bb0*/  F2I.F64.TRUNC R19, R22 ;  /* 0x0000001600137311 */ /* 0x0004f0000030d100 */
[----:B0-----:R2:W0:Y:S08]  /*0bc0*/  F2I.F64.TRUNC R17, R16 ;  /* 0x0000001000117311 */ /* 0x001430000030d100 */
[----:B-1----:R2:W1:Y:S01]  /*0bd0*/  F2I.F64.TRUNC R15, R14 ;  /* 0x0000000e000f7311 */ /* 0x002462000030d100 */
[----:B---3--:R-:W-:Y:S05]  /*0be0*/  @P0 BRA `(.L_x_1) ;  /* 0x0000000000200947 */ /* 0x008fea0003800000 */
[----:B------:R-:W3:Y:S02]  /*0bf0*/  F2F.F32.F64 R9, R12 ;  /* 0x0000000c00097310 */ /* 0x000ee40000301000 */
[----:B---3--:R-:W-:-:S04]  /*0c00*/  @P1 FMUL.FTZ R9, R9, 0.25 ;  /* 0x3e80000009091820 */ /* 0x008fc80000410000 */
[----:B------:R-:W-:-:S06]  /*0c10*/  FMUL.FTZ R9, R36, R9 ;  /* 0x0000000924097220 */ /* 0x000fcc0000410000 */
[----:B------:R-:W2:Y:S08]  /*0c20*/  F2F.F64.F32 R8, R9 ;  /* 0x0000000900087310 */ /* 0x000eb00000201800 */
[----:B--2---:R-:W2:Y:S02]  /*0c30*/  F2I.F64.TRUNC R23, R8 ;  /* 0x0000000800177311 */ /* 0x004ea4000030d100 */
[----:B--2--5:R-:W-:-:S04]  /*0c40*/  ISETP.GE.AND P0, PT, R23, R10, PT ;  /* 0x0000000a1700720c */ /* 0x024fc80003f06270 */
[----:B------:R-:W-:-:S13]  /*0c50*/  ISETP.LE.OR P0, PT, R23, RZ, P0 ;  /* 0x000000ff1700720c */ /* 0x000fda0000703670 */
[----:B------:R-:W-:-:S07]  /*0c60*/  @!P0 MOV R20, 0x1 ;  /* 0x0000000100148802 */ /* 0x000fce0000000f00 */
.L_x_1:
[----:B------:R-:W-:Y:S05]  /*0c70*/  BSYNC.RECONVERGENT B0 ;  /* 0x0000000000007941 */ /* 0x000fea0003800200 */
.L_x_0:
[----:B------:R-:W-:Y:S01]  /*0c80*/  ISETP.EQ.AND P0, PT, R20, RZ, PT ;  /* 0x000000ff1400720c */ /* 0x000fe20003f02270 */
[----:B------:R-:W-:Y:S01]  /*0c90*/  BSSY.RECONVERGENT B0, `(.L_x_2) ;  /* 0x0000011000007945 */ /* 0x000fe20003800200 */
[----:B-----5:R-:W-:-:S11]  /*0ca0*/  DADD R28, R28, R30 ;  /* 0x000000001c1c7229 */ /* 0x020fd6000000001e */
[----:B------:R-:W-:Y:S05]  /*0cb0*/  @P0 BRA `(.L_x_3) ;  /* 0x0000000000340947 */ /* 0x000fea0003800000 */
[----:B------:R-:W3:Y:S02]  /*0cc0*/  F2F.F32.F64 R9, R12 ;  /* 0x0000000c00097310 */ /* 0x000ee40000301000 */
[----:B---3--:R-:W-:-:S04]  /*0cd0*/  @P1 FMUL.FTZ R9, R9, 0.25 ;  /* 0x3e80000009091820 */ /* 0x008fc80000410000 */
[----:B--2---:R-:W-:Y:S02]  /*0ce0*/  FMUL.FTZ R22, R36, R9 ;  /* 0x0000000924167220 */ /* 0x004fe40000410000 */
[----:B------:R-:W2:Y:S04]  /*0cf0*/  LDC.64 R8, c[0x0][0x388] ;  /* 0x0000e200ff087b82 */ /* 0x000ea80000000a00 */
[----:B------:R-:W3:Y:S08]  /*0d00*/  F2F.F64.F32 R22, R22 ;  /* 0x0000001600167310 */ /* 0x000ef00000201800 */
[----:B---3--:R-:W3:Y:S02]  /*0d10*/  F2I.F64.TRUNC R23, R22 ;  /* 0x0000001600177311 */ /* 0x008ee4000030d100 */
[----:B---3--:R-:W-:-:S04]  /*0d20*/  IMAD R21, R10, R21, R23 ;  /* 0x000000150a157224 */ /* 0x008fc800078e0217 */
[----:B--2---:R-:W-:-:S06]  /*0d30*/  IMAD.WIDE R20, R21, 0x8, R8 ;  /* 0x0000000815147825 */ /* 0x004fcc00078e0208 */
[----:B------:R-:W2:Y:S02]  /*0d40*/  LDG.E.64 R20, desc[UR8][R20.64] ;  /* 0x0000000814147981 */ /* 0x000ea4000c1e1b00 */
[----:B--2---:R-:W-:-:S14]  /*0d50*/  DSETP.NEU.AND P0, PT, R20, RZ, PT ;  /* 0x000000ff1400722a */ /* 0x004fdc0003f0d000 */
[----:B------:R-:W-:Y:S02]  /*0d60*/  @P0 MOV R8, 0x1 ;  /* 0x0000000100080802 */ /* 0x000fe40000000f00 */
[----:B------:R-:W-:Y:S01]  /*0d70*/  @!P0 MOV R8, RZ ;  /* 0x000000ff00088202 */ /* 0x000fe20000000f00 */
[----:B------:R-:W-:Y:S06]  /*0d80*/  BRA `(.L_x_4) ;  /* 0x0000000000047947 */ /* 0x000fec0003800000 */
.L_x_3:
[----:B------:R-:W-:-:S07]  /*0d90*/  MOV R8, RZ ;  /* 0x000000ff00087202 */ /* 0x000fce0000000f00 */
.L_x_4:
[----:B------:R-:W-:Y:S05]  /*0da0*/  BSYNC.RECONVERGENT B0 ;  /* 0x0000000000007941 */ /* 0x000fea0003800200 */
.L_x_2:
[----:B------:R3:W4:Y:S01]  /*0db0*/  F2F.F32.F64 R12, R4 ;  /* 0x00000004000c7310 */ /* 0x0007220000301000 */
[----:B------:R-:W5:Y:S07]  /*0dc0*/  LDC.64 R24, c[0x0][0x398] ;  /* 0x0000e600ff187b82 */ /* 0x000f6e0000000a00 */
[----:B------:R0:W1:Y:S01]  /*0dd0*/  F2F.F32.F64 R9, R6 ;  /* 0x0000000600097310 */ /* 0x0000620000301000 */
[----:B---3--:R-:W3:Y:S01]  /*0de0*/  LDC.64 R4, c[0x0][0x3a0] ;  /* 0x0000e800ff047b82 */ /* 0x008ee20000000a00 */
[----:B----4-:R-:W-:-:S06]  /*0df0*/  @P2 FMUL.FTZ R12, R12, 0.25 ;  /* 0x3e8000000c0c2820 */ /* 0x010fcc0000410000 */
[----:B--2---:R-:W2:Y:S01]  /*0e00*/  F2F.F32.F64 R14, R28 ;  /* 0x0000001c000e7310 */ /* 0x004ea20000301000 */
[----:B0-----:R-:W0:Y:S01]  /*0e10*/  LDC.64 R6, c[0x0][0x390] ;  /* 0x0000e400ff067b82 */ /* 0x001e220000000a00 */
[----:B------:R-:W-:Y:S01]  /*0e20*/  FMUL.FTZ R12, R11, R12 ;  /* 0x0000000c0b0c7220 */ /* 0x000fe20000410000 */
[----:B-1----:R-:W-:-:S05]  /*0e30*/  @P3 FMUL.FTZ R9, R9, 0.25 ;  /* 0x3e80000009093820 */ /* 0x002fca0000410000 */
[----:B------:R-:W1:Y:S01]  /*0e40*/  F2F.F64.F32 R12, R12 ;  /* 0x0000000c000c7310 */ /* 0x000e620000201800 */
[----:B------:R-:W-:Y:S01]  /*0e50*/  FMUL.FTZ R20, R18, R9 ;  /* 0x0000000912147220 */ /* 0x000fe20000410000 */
[----:B--2---:R-:W-:-:S06]  /*0e60*/  @P4 FMUL.FTZ R14, R14, 0.25 ;  /* 0x3e8000000e0e4820 */ /* 0x004fcc0000410000 */
[----:B------:R-:W2:Y:S01]  /*0e70*/  F2F.F64.F32 R20, R20 ;  /* 0x0000001400147310 */ /* 0x000ea20000201800 */
[----:B------:R-:W-:-:S07]  /*0e80*/  FMUL.FTZ R22, R3, R14 ;  /* 0x0000000e03167220 */ /* 0x000fce0000410000 */
[----:B------:R-:W-:Y:S08]  /*0e90*/  F2F.F64.F32 R22, R22 ;  /* 0x0000001600167310 */ /* 0x000ff00000201800 */
[----:B-1----:R-:W1:Y:S08]  /*0ea0*/  F2I.F64.TRUNC R13, R12 ;  /* 0x0000000c000d7311 */ /* 0x002e70000030d100 */
[----:B--2---:R-:W2:Y:S01]  /*0eb0*/  F2I.F64.TRUNC R21, R20 ;  /* 0x0000001400157311 */ /* 0x004ea2000030d100 */
[----:B-1----:R-:W-:-:S07]  /*0ec0*/  IMAD R19, R10, R19, R13 ;  /* 0x000000130a137224 */ /* 0x002fce00078e020d */
[----:B------:R-:W1:Y:S01]  /*0ed0*/  F2I.F64.TRUNC R23, R22 ;  /* 0x0000001600177311 */ /* 0x000e62000030d100 */
[----:B------:R-:W4:Y:S01]  /*0ee0*/  S2R R3, SR_TID.Z ;  /* 0x0000000000037919 */ /* 0x000f220000002300 */
[----:B------:R-:W3:Y:S01]  /*0ef0*/  LDCU UR4, c[0x0][0x370] ;  /* 0x00006e00ff0477ac */ /* 0x000ee20008000800 */
[----:B0-----:R-:W-:Y:S01]  /*0f00*/  IMAD.WIDE R6, R19, 0x8, R6 ;  /* 0x0000000813067825 */ /* 0x001fe200078e0206 */
[----:B------:R-:W0:Y:S03]  /*0f10*/  LDC.64 R12, c[0x0][0x380] ;  /* 0x0000e000ff0c7b82 */ /* 0x000e260000000a00 */
[C---:B--2---:R-:W-:Y:S02]  /*0f20*/  IMAD R11, R10.reuse, R17, R21 ;  /* 0x000000110a0b7224 */ /* 0x044fe400078e0215 */
[----:B------:R-:W2:Y:S01]  /*0f30*/  LDG.E.64 R6, desc[UR8][R6.64] ;  /* 0x0000000806067981 */ /* 0x000ea2000c1e1b00 */
[----:B-1----:R-:W-:-:S02]  /*0f40*/  IMAD R15, R10, R15, R23 ;  /* 0x0000000f0a0f7224 */ /* 0x002fc400078e0217 */
[----:B-----5:R-:W-:-:S04]  /*0f50*/  IMAD.WIDE R10, R11, 0x8, R24 ;  /* 0x000000080b0a7825 */ /* 0x020fc800078e0218 */
[----:B---3--:R-:W-:Y:S02]  /*0f60*/  IMAD.WIDE R4, R15, 0x8, R4 ;  /* 0x000000080f047825 */ /* 0x008fe400078e0204 */
[----:B------:R-:W3:Y:S04]  /*0f70*/  LDG.E.64 R10, desc[UR8][R10.64] ;  /* 0x000000080a0a7981 */ /* 0x000ee8000c1e1b00 */
[----:B------:R-:W5:Y:S01]  /*0f80*/  LDG.E.64 R4, desc[UR8][R4.64] ;  /* 0x0000000804047981 */ /* 0x000f62000c1e1b00 */
[----:B------:R-:W1:Y:S01]  /*0f90*/  LDCU UR5, c[0x0][0x374] ;  /* 0x00006e80ff0577ac */ /* 0x000e620008000800 */
[----:B------:R-:W-:Y:S01]  /*0fa0*/  ULOP3.LUT UR4, UR4, 0xffff, URZ, 0xc0, !UPT ;  /* 0x0000ffff04047892 */ /* 0x000fe2000f8ec0ff */
[----:B----4-:R-:W-:-:S03]  /*0fb0*/  LOP3.LUT R3, R3, 0xffff, RZ, 0xc0, !PT ;  /* 0x0000ffff03037812 */ /* 0x010fc600078ec0ff */
[----:B------:R-:W-:Y:S02]  /*0fc0*/  UIMAD UR4, UR6, UR4, URZ ;  /* 0x00000004060472a4 */ /* 0x000fe4000f8e02ff */
[----:B-1----:R-:W-:-:S04]  /*0fd0*/  ULOP3.LUT UR5, UR5, 0xffff, URZ, 0xc0, !UPT ;  /* 0x0000ffff05057892 */ /* 0x002fc8000f8ec0ff */
[----:B------:R-:W-:Y:S01]  /*0fe0*/  IMAD R3, R3, UR4, R2 ;  /* 0x0000000403037c24 */ /* 0x000fe2000f8e0202 */
[----:B------:R-:W-:-:S06]  /*0ff0*/  UIMAD UR5, UR7, UR5, URZ ;  /* 0x00000005070572a4 */ /* 0x000fcc000f8e02ff */
[----:B------:R-:W-:-:S04]  /*1000*/  IMAD R3, R3, UR5, R0 ;  /* 0x0000000503037c24 */ /* 0x000fc8000f8e0200 */
[----:B0-----:R-:W-:-:S05]  /*1010*/  IMAD.WIDE R2, R3, 0x8, R12 ;  /* 0x0000000803027825 */ /* 0x001fca00078e020c */
[----:B------:R0:W-:Y:S01]  /*1020*/  STG.E.64 desc[UR8][R2.64], RZ ;  /* 0x000000ff02007986 */ /* 0x0001e2000c101b08 */
[----:B--2---:R-:W-:Y:S02]  /*1030*/  DSETP.NEU.AND P0, PT, R6, RZ, PT ;  /* 0x000000ff0600722a */ /* 0x004fe40003f0d000 */
[----:B---3--:R-:W-:Y:S02]  /*1040*/  DSETP.NEU.AND P1, PT, R10, RZ, PT ;  /* 0x000000ff0a00722a */ /* 0x008fe40003f2d000 */
[----:B-----5:R-:W-:-:S10]  /*1050*/  DSETP.NEU.AND P2, PT, R4, RZ, PT ;  /* 0x000000ff0400722a */ /* 0x020fd40003f4d000 */
[----:B------:R-:W-:-:S04]  /*1060*/  @P0 IADD3 R8, PT, PT, R8, 0x1, RZ ;  /* 0x0000000108080810 */ /* 0x000fc80007ffe0ff */
[----:B------:R-:W-:-:S04]  /*1070*/  @P1 IADD3 R8, PT, PT, R8, 0x1, RZ ;  /* 0x0000000108081810 */ /* 0x000fc80007ffe0ff */
[----:B------:R-:W-:-:S04]  /*1080*/  @P2 IADD3 R8, PT, PT, R8, 0x1, RZ ;  /* 0x0000000108082810 */ /* 0x000fc80007ffe0ff */
[----:B------:R-:W-:-:S13]  /*1090*/  ISETP.GT.AND P0, PT, R8, 0x2, PT ;  /* 0x000000020800780c */ /* 0x000fda0003f04270 */
[----:B0-----:R-:W-:Y:S05]  /*10a0*/  @!P0 EXIT ;  /* 0x000000000000894d */ /* 0x001fea0003800000 */
[----:B------:R-:W-:Y:S02]  /*10b0*/  MOV R4, 0x0 ;  /* 0x0000000000047802 */ /* 0x000fe40000000f00 */
[----:B------:R-:W-:-:S05]  /*10c0*/  MOV R5, 0x3ff00000 ;  /* 0x3ff0000000057802 */ /* 0x000fca0000000f00 */
[----:B------:R-:W-:Y:S01]  /*10d0*/  STG.E.64 desc[UR8][R2.64], R4 ;  /* 0x0000000402007986 */ /* 0x000fe2000c101b08 */
[----:B------:R-:W-:Y:S05]  /*10e0*/  EXIT ;  /* 0x000000000000794d */ /* 0x000fea0003800000 */
.L_x_5:
[----:B------:R-:W-:-:S00]  /*10f0*/  BRA `(.L_x_5) ;  /* 0xfffffffc00fc7947 */ /* 0x000fc0000383ffff */
[----:B------:R-:W-:-:S00]  /*1100*/  NOP ;  /* 0x0000000000007918 */ /* 0x000fc00000000000 */
[----:B------:R-:W-:-:S00]  /*1110*/  NOP ;  /* 0x0000000000007918 */ /* 0x000fc00000000000 */
[----:B------:R-:W-:-:S00]  /*1120*/  NOP ;  /* 0x0000000000007918 */ /* 0x000fc00000000000 */
[----:B------:R-:W-:-:S00]  /*1130*/  NOP ;  /* 0x0000000000007918 */ /* 0x000fc00000000000 */
[----:B------:R-:W-:-:S00]  /*1140*/  NOP ;  /* 0x0000000000007918 */ /* 0x000fc00000000000 */
[----:B------:R-:W-:-:S00]  /*1150*/  NOP ;  /* 0x0000000000007918 */ /* 0x000fc00000000000 */
[----:B------:R-:W-:-:S00]  /*1160*/  NOP ;  /* 0x0000000000007918 */ /* 0x000fc00000000000 */
[----:B------:R-:W-:-:S00]  /*1170*/  NOP ;  /* 0x0000000000007918 */ /* 0x000fc00000000000 */
.L_x_6:


//--------------------- .nv.shared.reserved.0     --------------------------
	.section	.nv.shared.reserved.0,"aw",@nobits
	.weak		__nv_reservedSMEM_offset_0_alias
	.size		__nv_reservedSMEM_offset_0_alias, 0, 64
	.other		__nv_reservedSMEM_offset_0_alias,@"STO_CUDA_RESERVED_SHARED STV_DEFAULT"
__nv_reservedSMEM_offset_0_alias:
	.zero		0
	.zero		64


//--------------------- .nv.constant0._Z7mappingPdPKdS1_S1_S1_S1_S1_S1_S1_S1_S1_S1_S1_PKiS3_ --------------------------
	.section	.nv.constant0._Z7mappingPdPKdS1_S1_S1_S1_S1_S1_S1_S1_S1_S1_S1_PKiS3_,"a",@progbits
	.sectionflags	@""
	.align	4
.nv.constant0._Z7mappingPdPKdS1_S1_S1_S1_S1_S1_S1_S1_S1_S1_S1_PKiS3_:
	.zero		1016


//--------------------- SYMBOLS --------------------------

	.type		.nv.reservedSmem.offset0,@object
	.size		.nv.reservedSmem.offset0,0x4
